//
// Generated by NVIDIA NVVM Compiler
//
// Compiler Build ID: CL-36424714
// Cuda compilation tools, release 13.0, V13.0.88
// Based on NVVM 20.0.0
//

.version 9.0
.target sm_100
.address_size 64

	// .globl	_Z23shared_to_global_kernelIfEvPT_i
.extern .shared .align 16 .b8 smem[];
.extern .shared .align 16 .b8 smem4[];

.visible .entry _Z23shared_to_global_kernelIfEvPT_i(
	.param .u64 .ptr .align 1 _Z23shared_to_global_kernelIfEvPT_i_param_0,
	.param .u32 _Z23shared_to_global_kernelIfEvPT_i_param_1
)
{
	.reg .pred 	%p<2>;
	.reg .b32 	%r<9>;
	.reg .b32 	%f<3>;
	.reg .b64 	%rd<5>;

	ld.param.u64 	%rd1, [_Z23shared_to_global_kernelIfEvPT_i_param_0];
	ld.param.u32 	%r3, [_Z23shared_to_global_kernelIfEvPT_i_param_1];
	mov.u32 	%r1, %tid.x;
	mov.u32 	%r4, %ctaid.x;
	mov.u32 	%r5, %ntid.x;
	mad.lo.s32 	%r2, %r4, %r5, %r1;
	setp.ge.s32 	%p1, %r2, %r3;
	@%p1 bra 	$L__BB0_2;
	cvta.to.global.u64 	%rd2, %rd1;
	cvt.rn.f32.u32 	%f1, %r1;
	shl.b32 	%r6, %r1, 2;
	mov.u32 	%r7, smem;
	add.s32 	%r8, %r7, %r6;
	st.shared.f32 	[%r8], %f1;
	bar.sync 	0;
	ld.shared.f32 	%f2, [%r8];
	mul.wide.s32 	%rd3, %r2, 4;
	add.s64 	%rd4, %rd2, %rd3;
	st.global.f32 	[%rd4], %f2;
$L__BB0_2:
	ret;

}
	// .globl	_Z23shared_to_global_kernelI6float4EvPT_i
.visible .entry _Z23shared_to_global_kernelI6float4EvPT_i(
	.param .u64 .ptr .align 1 _Z23shared_to_global_kernelI6float4EvPT_i_param_0,
	.param .u32 _Z23shared_to_global_kernelI6float4EvPT_i_param_1
)
{
	.reg .pred 	%p<2>;
	.reg .b32 	%r<9>;
	.reg .b32 	%f<9>;
	.reg .b64 	%rd<5>;

	ld.param.u64 	%rd1, [_Z23shared_to_global_kernelI6float4EvPT_i_param_0];
	ld.param.u32 	%r3, [_Z23shared_to_global_kernelI6float4EvPT_i_param_1];
	mov.u32 	%r1, %tid.x;
	mov.u32 	%r4, %ctaid.x;
	mov.u32 	%r5, %ntid.x;
	mad.lo.s32 	%r2, %r4, %r5, %r1;
	setp.ge.s32 	%p1, %r2, %r3;
	@%p1 bra 	$L__BB1_2;
	cvta.to.global.u64 	%rd2, %rd1;
	shl.b32 	%r6, %r1, 4;
	mov.u32 	%r7, smem4;
	add.s32 	%r8, %r7, %r6;
	mov.f32 	%f1, 0f40800000;
	mov.f32 	%f2, 0f40400000;
	mov.f32 	%f3, 0f40000000;
	mov.f32 	%f4, 0f3F800000;
	st.shared.v4.f32 	[%r8], {%f4, %f3, %f2, %f1};
	bar.sync 	0;
	mul.wide.s32 	%rd3, %r2, 16;
	add.s64 	%rd4, %rd2, %rd3;
	ld.shared.v4.f32 	{%f5, %f6, %f7, %f8}, [%r8];
	st.global.v4.f32 	[%rd4], {%f5, %f6, %f7, %f8};
$L__BB1_2:
	ret;

}


// ===== COMPILED SASS (sm_100) =====

	.target	sm_100

	.elftype	@"ET_EXEC"


//--------------------- .note.nv.tkinfo           --------------------------
	.section	.note.nv.tkinfo,"",@"SHT_NOTE"
	.sectionflags	@"SHF_NOTE_NV_TKINFO"
	.tkinfo
        /*0018*/ 	.word	0x00000002
        /*0030*/ 	.string	""
        /*0030*/ 	.string	"ptxas"
        /*0030*/ 	.string	"Cuda compilation tools, release 13.0, V13.0.88"
        /*0030*/ 	.string	"Build cuda_13.0.r13.0/compiler.36424714_0"
        /*0030*/ 	.string	"-arch sm_100 -m 64 "



//--------------------- .note.nv.cuinfo           --------------------------
	.section	.note.nv.cuinfo,"",@"SHT_NOTE"
	.sectionflags	@"SHF_NOTE_NV_CUINFO"
        /*0018*/ 	.short	0x0002
        /*001a*/ 	.short	0x0064
        /*001c*/ 	.short	0x0082
	.zero		2


//--------------------- .nv.info                  --------------------------
	.section	.nv.info,"",@"SHT_CUDA_INFO"
	.align	4


	//----- nvinfo : EIATTR_REGCOUNT
	.align		4
        /*0000*/ 	.byte	0x04, 0x2f
        /*0002*/ 	.short	(.L_1 - .L_0)
	.align		4
.L_0:
        /*0004*/ 	.word	index@(_Z23shared_to_global_kernelIfEvPT_i)
        /*0008*/ 	.word	0x0000000c


	//----- nvinfo : EIATTR_FRAME_SIZE
	.align		4
.L_1:
        /*000c*/ 	.byte	0x04, 0x11
        /*000e*/ 	.short	(.L_3 - .L_2)
	.align		4
.L_2:
        /*0010*/ 	.word	index@(_Z23shared_to_global_kernelIfEvPT_i)
        /*0014*/ 	.word	0x00000000


	//----- nvinfo : EIATTR_REGCOUNT
	.align		4
.L_3:
        /*0018*/ 	.byte	0x04, 0x2f
        /*001a*/ 	.short	(.L_5 - .L_4)
	.align		4
.L_4:
        /*001c*/ 	.word	index@(_Z23shared_to_global_kernelI6float4EvPT_i)
        /*0020*/ 	.word	0x00000012


	//----- nvinfo : EIATTR_FRAME_SIZE
	.align		4
.L_5:
        /*0024*/ 	.byte	0x04, 0x11
        /*0026*/ 	.short	(.L_7 - .L_6)
	.align		4
.L_6:
        /*0028*/ 	.word	index@(_Z23shared_to_global_kernelI6float4EvPT_i)
        /*002c*/ 	.word	0x00000000


	//----- nvinfo : EIATTR_MIN_STACK_SIZE
	.align		4
.L_7:
        /*0030*/ 	.byte	0x04, 0x12
        /*0032*/ 	.short	(.L_9 - .L_8)
	.align		4
.L_8:
        /*0034*/ 	.word	index@(_Z23shared_to_global_kernelI6float4EvPT_i)
        /*0038*/ 	.word	0x00000000


	//----- nvinfo : EIATTR_MIN_STACK_SIZE
	.align		4
.L_9:
        /*003c*/ 	.byte	0x04, 0x12
        /*003e*/ 	.short	(.L_11 - .L_10)
	.align		4
.L_10:
        /*0040*/ 	.word	index@(_Z23shared_to_global_kernelIfEvPT_i)
        /*0044*/ 	.word	0x00000000
.L_11:


//--------------------- .nv.compat                --------------------------
	.section	.nv.compat,"",@"SHT_CUDA_COMPAT_INFO"
	.align	4
        /*0000*/ 	.byte	0x02, 0x09, 0x00, 0x00, 0x02, 0x02, 0x01, 0x00, 0x02, 0x05, 0x05, 0x00, 0x03, 0x07, 0x01, 0x01
        /*0010*/ 	.byte	0x02, 0x03, 0x00, 0x00, 0x02, 0x06, 0x01, 0x00, 0x04, 0x0b, 0x08, 0x00, 0x09, 0x00, 0x00, 0x00
        /*0020*/ 	.byte	0x00, 0x00, 0x00, 0x00


//--------------------- .nv.info._Z23shared_to_global_kernelI6float4EvPT_i --------------------------
	.section	.nv.info._Z23shared_to_global_kernelI6float4EvPT_i,"",@"SHT_CUDA_INFO"
	.sectionflags	@""
	.align	4


	//----- nvinfo : EIATTR_CUDA_API_VERSION
	.align		4
        /*0000*/ 	.byte	0x04, 0x37
        /*0002*/ 	.short	(.L_13 - .L_12)
.L_12:
        /*0004*/ 	.word	0x00000082


	//----- nvinfo : EIATTR_KPARAM_INFO
	.align		4
.L_13:
        /*0008*/ 	.byte	0x04, 0x17
        /*000a*/ 	.short	(.L_15 - .L_14)
.L_14:
        /*000c*/ 	.word	0x00000000
        /*0010*/ 	.short	0x0001
        /*0012*/ 	.short	0x0008
        /*0014*/ 	.byte	0x00, 0xf0, 0x11, 0x00


	//----- nvinfo : EIATTR_KPARAM_INFO
	.align		4
.L_15:
        /*0018*/ 	.byte	0x04, 0x17
        /*001a*/ 	.short	(.L_17 - .L_16)
.L_16:
        /*001c*/ 	.word	0x00000000
        /*0020*/ 	.short	0x0000
        /*0022*/ 	.short	0x0000
        /*0024*/ 	.byte	0x00, 0xf5, 0x21, 0x00


	//----- nvinfo : EIATTR_SPARSE_MMA_MASK
	.align		4
.L_17:
        /*0028*/ 	.byte	0x03, 0x50
        /*002a*/ 	.short	0x0000


	//----- nvinfo : EIATTR_MAXREG_COUNT
	.align		4
        /*002c*/ 	.byte	0x03, 0x1b
        /*002e*/ 	.short	0x00ff


	//----- nvinfo : EIATTR_NUM_BARRIERS
	.align		4
        /*0030*/ 	.byte	0x02, 0x4c
        /*0032*/ 	.byte	0x01
	.zero		1


	//----- nvinfo : EIATTR_MERCURY_ISA_VERSION
	.align		4
        /*0034*/ 	.byte	0x03, 0x5f
        /*0036*/ 	.short	0x0101


	//----- nvinfo : EIATTR_VRC_CTA_INIT_COUNT
	.align		4
        /*0038*/ 	.byte	0x02, 0x4a
	.zero		1
	.zero		1


	//----- nvinfo : EIATTR_EXIT_INSTR_OFFSETS
	.align		4
        /*003c*/ 	.byte	0x04, 0x1c
        /*003e*/ 	.short	(.L_19 - .L_18)


	//   ....[0]....
.L_18:
        /*0040*/ 	.word	0x00000070


	//   ....[1]....
        /*0044*/ 	.word	0x00000170


	//----- nvinfo : EIATTR_CBANK_PARAM_SIZE
	.align		4
.L_19:
        /*0048*/ 	.byte	0x03, 0x19
        /*004a*/ 	.short	0x000c


	//----- nvinfo : EIATTR_PARAM_CBANK
	.align		4
        /*004c*/ 	.byte	0x04, 0x0a
        /*004e*/ 	.short	(.L_21 - .L_20)
	.align		4
.L_20:
        /*0050*/ 	.word	index@(.nv.constant0._Z23shared_to_global_kernelI6float4EvPT_i)
        /*0054*/ 	.short	0x0380
        /*0056*/ 	.short	0x000c


	//----- nvinfo : EIATTR_SW_WAR
	.align		4
.L_21:
        /*0058*/ 	.byte	0x04, 0x36
        /*005a*/ 	.short	(.L_23 - .L_22)
.L_22:
        /*005c*/ 	.word	0x00000008
.L_23:


//--------------------- .nv.info._Z23shared_to_global_kernelIfEvPT_i --------------------------
	.section	.nv.info._Z23shared_to_global_kernelIfEvPT_i,"",@"SHT_CUDA_INFO"
	.sectionflags	@""
	.align	4


	//----- nvinfo : EIATTR_CUDA_API_VERSION
	.align		4
        /*0000*/ 	.byte	0x04, 0x37
        /*0002*/ 	.short	(.L_25 - .L_24)
.L_24:
        /*0004*/ 	.word	0x00000082


	//----- nvinfo : EIATTR_KPARAM_INFO
	.align		4
.L_25:
        /*0008*/ 	.byte	0x04, 0x17
        /*000a*/ 	.short	(.L_27 - .L_26)
.L_26:
        /*000c*/ 	.word	0x00000000
        /*0010*/ 	.short	0x0001
        /*0012*/ 	.short	0x0008
        /*0014*/ 	.byte	0x00, 0xf0, 0x11, 0x00


	//----- nvinfo : EIATTR_KPARAM_INFO
	.align		4
.L_27:
        /*0018*/ 	.byte	0x04, 0x17
        /*001a*/ 	.short	(.L_29 - .L_28)
.L_28:
        /*001c*/ 	.word	0x00000000
        /*0020*/ 	.short	0x0000
        /*0022*/ 	.short	0x0000
        /*0024*/ 	.byte	0x00, 0xf5, 0x21, 0x00


	//----- nvinfo : EIATTR_SPARSE_MMA_MASK
	.align		4
.L_29:
        /*0028*/ 	.byte	0x03, 0x50
        /*002a*/ 	.short	0x0000


	//----- nvinfo : EIATTR_MAXREG_COUNT
	.align		4
        /*002c*/ 	.byte	0x03, 0x1b
        /*002e*/ 	.short	0x00ff


	//----- nvinfo : EIATTR_NUM_BARRIERS
	.align		4
        /*0030*/ 	.byte	0x02, 0x4c
        /*0032*/ 	.byte	0x01
	.zero		1


	//----- nvinfo : EIATTR_MERCURY_ISA_VERSION
	.align		4
        /*0034*/ 	.byte	0x03, 0x5f
        /*0036*/ 	.short	0x0101


	//----- nvinfo : EIATTR_VRC_CTA_INIT_COUNT
	.align		4
        /*0038*/ 	.byte	0x02, 0x4a
	.zero		1
	.zero		1


	//----- nvinfo : EIATTR_EXIT_INSTR_OFFSETS
	.align		4
        /*003c*/ 	.byte	0x04, 0x1c
        /*003e*/ 	.short	(.L_31 - .L_30)


	//   ....[0]....
.L_30:
        /*0040*/ 	.word	0x00000070


	//   ....[1]....
        /*0044*/ 	.word	0x00000140


	//----- nvinfo : EIATTR_CBANK_PARAM_SIZE
	.align		4
.L_31:
        /*0048*/ 	.byte	0x03, 0x19
        /*004a*/ 	.short	0x000c


	//----- nvinfo : EIATTR_PARAM_CBANK
	.align		4
        /*004c*/ 	.byte	0x04, 0x0a
        /*004e*/ 	.short	(.L_33 - .L_32)
	.align		4
.L_32:
        /*0050*/ 	.word	index@(.nv.constant0._Z23shared_to_global_kernelIfEvPT_i)
        /*0054*/ 	.short	0x0380
        /*0056*/ 	.short	0x000c


	//----- nvinfo : EIATTR_SW_WAR
	.align		4
.L_33:
        /*0058*/ 	.byte	0x04, 0x36
        /*005a*/ 	.short	(.L_35 - .L_34)
.L_34:
        /*005c*/ 	.word	0x00000008
.L_35:


//--------------------- .nv.callgraph             --------------------------
	.section	.nv.callgraph,"",@"SHT_CUDA_CALLGRAPH"
	.align	4
	.sectionentsize	8
	.align		4
        /*0000*/ 	.word	0x00000000
	.align		4
        /*0004*/ 	.word	0xffffffff
	.align		4
        /*0008*/ 	.word	0x00000000
	.align		4
        /*000c*/ 	.word	0xfffffffe
	.align		4
        /*0010*/ 	.word	0x00000000
	.align		4
        /*0014*/ 	.word	0xfffffffd
	.align		4
        /*0018*/ 	.word	0x00000000
	.align		4
        /*001c*/ 	.word	0xfffffffc


//--------------------- .text._Z23shared_to_global_kernelI6float4EvPT_i --------------------------
	.section	.text._Z23shared_to_global_kernelI6float4EvPT_i,"ax",@progbits
	.align	128
        .global         _Z23shared_to_global_kernelI6float4EvPT_i
        .type           _Z23shared_to_global_kernelI6float4EvPT_i,@function
        .size           _Z23shared_to_global_kernelI6float4EvPT_i,(.L_x_2 - _Z23shared_to_global_kernelI6float4EvPT_i)
        .other          _Z23shared_to_global_kernelI6float4EvPT_i,@"STO_CUDA_ENTRY STV_DEFAULT"
_Z23shared_to_global_kernelI6float4EvPT_i:
.text._Z23shared_to_global_kernelI6float4EvPT_i:
[----:B------:R-:W-:Y:S01]  /*0000*/  LDC R1, c[0x0][0x37c] ;  /* 0x0000df00ff017b82 */ /* 0x000fe20000000800 */
[----:B------:R-:W0:Y:S07]  /*0010*/  S2R R0, SR_TID.X ;  /* 0x0000000000007919 */ /* 0x000e2e0000002100 */
[----:B------:R-:W0:Y:S01]  /*0020*/  S2UR UR4, SR_CTAID.X ;  /* 0x00000000000479c3 */ /* 0x000e220000002500 */
[----:B------:R-:W1:Y:S07]  /*0030*/  LDCU UR5, c[0x0][0x388] ;  /* 0x00007100ff0577ac */ /* 0x000e6e0008000800 */
[----:B------:R-:W0:Y:S02]  /*0040*/  LDC R5, c[0x0][0x360] ;  /* 0x0000d800ff057b82 */ /* 0x000e240000000800 */
[----:B0-----:R-:W-:-:S05]  /*0050*/  IMAD R5, R5, UR4, R0 ;  /* 0x0000000405057c24 */ /* 0x001fca000f8e0200 */
[----:B-1----:R-:W-:-:S13]  /*0060*/  ISETP.GE.AND P0, PT, R5, UR5, PT ;  /* 0x0000000505007c0c */ /* 0x002fda000bf06270 */
[----:B------:R-:W-:Y:S05]  /*0070*/  @P0 EXIT ;  /* 0x000000000000094d */ /* 0x000fea0003800000 */
[----:B------:R-:W0:Y:S01]  /*0080*/  S2UR UR5, SR_CgaCtaId ;  /* 0x00000000000579c3 */ /* 0x000e220000008800 */
[----:B------:R-:W-:Y:S01]  /*0090*/  UMOV UR4, 0x400 ;  /* 0x0000040000047882 */ /* 0x000fe20000000000 */
[----:B------:R-:W-:Y:S02]  /*00a0*/  HFMA2 R14, -RZ, RZ, 2.125, 0 ;  /* 0x40400000ff0e7431 */ /* 0x000fe400000001ff */
[----:B------:R-:W-:Y:S01]  /*00b0*/  IMAD.MOV.U32 R12, RZ, RZ, 0x3f800000 ;  /* 0x3f800000ff0c7424 */ /* 0x000fe200078e00ff */
[----:B------:R-:W-:Y:S01]  /*00c0*/  MOV R15, 0x40800000 ;  /* 0x40800000000f7802 */ /* 0x000fe20000000f00 */
[----:B------:R-:W-:Y:S02]  /*00d0*/  IMAD.MOV.U32 R13, RZ, RZ, 0x40000000 ;  /* 0x40000000ff0d7424 */ /* 0x000fe400078e00ff */
[----:B------:R-:W1:Y:S01]  /*00e0*/  LDC.64 R2, c[0x0][0x380] ;  /* 0x0000e000ff027b82 */ /* 0x000e620000000a00 */
[----:B0-----:R-:W-:-:S06]  /*00f0*/  ULEA UR4, UR5, UR4, 0x18 ;  /* 0x0000000405047291 */ /* 0x001fcc000f8ec0ff */
[----:B------:R-:W-:Y:S01]  /*0100*/  LEA R0, R0, UR4, 0x4 ;  /* 0x0000000400007c11 */ /* 0x000fe2000f8e20ff */
[----:B-1----:R-:W-:-:S04]  /*0110*/  IMAD.WIDE R2, R5, 0x10, R2 ;  /* 0x0000001005027825 */ /* 0x002fc800078e0202 */
[----:B------:R-:W-:Y:S01]  /*0120*/  STS.128 [R0], R12 ;  /* 0x0000000c00007388 */ /* 0x000fe20000000c00 */
[----:B------:R-:W0:Y:S01]  /*0130*/  LDCU.64 UR4, c[0x0][0x358] ;  /* 0x00006b00ff0477ac */ /* 0x000e220008000a00 */
[----:B------:R-:W-:Y:S06]  /*0140*/  BAR.SYNC.DEFER_BLOCKING 0x0 ;  /* 0x0000000000007b1d */ /* 0x000fec0000010000 */
[----:B------:R-:W0:Y:S04]  /*0150*/  LDS.128 R8, [R0] ;  /* 0x0000000000087984 */ /* 0x000e280000000c00 */
[----:B0-----:R-:W-:Y:S01]  /*0160*/  STG.E.128 desc[UR4][R2.64], R8 ;  /* 0x0000000802007986 */ /* 0x001fe2000c101d04 */
[----:B------:R-:W-:Y:S05]  /*0170*/  EXIT ;  /* 0x000000000000794d */ /* 0x000fea0003800000 */
.L_x_0:
[----:B------:R-:W-:-:S00]  /*0180*/  BRA `(.L_x_0) ;  /* 0xfffffffc00fc7947 */ /* 0x000fc0000383ffff */
[----:B------:R-:W-:-:S00]  /*0190*/  NOP ;  /* 0x0000000000007918 */ /* 0x000fc00000000000 */
        /* <DEDUP_REMOVED lines=14> */
.L_x_2:


//--------------------- .text._Z23shared_to_global_kernelIfEvPT_i --------------------------
	.section	.text._Z23shared_to_global_kernelIfEvPT_i,"ax",@progbits
	.align	128
        .global         _Z23shared_to_global_kernelIfEvPT_i
        .type           _Z23shared_to_global_kernelIfEvPT_i,@function
        .size           _Z23shared_to_global_kernelIfEvPT_i,(.L_x_3 - _Z23shared_to_global_kernelIfEvPT_i)
        .other          _Z23shared_to_global_kernelIfEvPT_i,@"STO_CUDA_ENTRY STV_DEFAULT"
_Z23shared_to_global_kernelIfEvPT_i:
.text._Z23shared_to_global_kernelIfEvPT_i:
        /* <DEDUP_REMOVED lines=10> */
[----:B------:R-:W-:-:S06]  /*00a0*/  I2FP.F32.U32 R0, R7 ;  /* 0x0000000700007245 */ /* 0x000fcc0000201000 */
[----:B------:R-:W1:Y:S01]  /*00b0*/  LDC.64 R2, c[0x0][0x380] ;  /* 0x0000e000ff027b82 */ /* 0x000e620000000a00 */
[----:B0-----:R-:W-:-:S06]  /*00c0*/  ULEA UR4, UR5, UR4, 0x18 ;  /* 0x0000000405047291 */ /* 0x001fcc000f8ec0ff */
[----:B------:R-:W-:Y:S01]  /*00d0*/  LEA R7, R7, UR4, 0x2 ;  /* 0x0000000407077c11 */ /* 0x000fe2000f8e10ff */
[----:B-1----:R-:W-:-:S04]  /*00e0*/  IMAD.WIDE R2, R5, 0x4, R2 ;  /* 0x0000000405027825 */ /* 0x002fc800078e0202 */
[----:B------:R-:W-:Y:S01]  /*00f0*/  STS [R7], R0 ;  /* 0x0000000007007388 */ /* 0x000fe20000000800 */
[----:B------:R-:W0:Y:S01]  /*0100*/  LDCU.64 UR4, c[0x0][0x358] ;  /* 0x00006b00ff0477ac */ /* 0x000e220008000a00 */
[----:B------:R-:W-:Y:S06]  /*0110*/  BAR.SYNC.DEFER_BLOCKING 0x0 ;  /* 0x0000000000007b1d */ /* 0x000fec0000010000 */
[----:B------:R-:W0:Y:S04]  /*0120*/  LDS R9, [R7] ;  /* 0x0000000007097984 */ /* 0x000e280000000800 */
[----:B0-----:R-:W-:Y:S01]  /*0130*/  STG.E desc[UR4][R2.64], R9 ;  /* 0x0000000902007986 */ /* 0x001fe2000c101904 */
[----:B------:R-:W-:Y:S05]  /*0140*/  EXIT ;  /* 0x000000000000794d */ /* 0x000fea0003800000 */
.L_x_1:
        /* <DEDUP_REMOVED lines=11> */
.L_x_3:


//--------------------- .nv.shared._Z23shared_to_global_kernelI6float4EvPT_i --------------------------
	.section	.nv.shared._Z23shared_to_global_kernelI6float4EvPT_i,"aw",@nobits
	.sectionflags	@""
	.align	16
	.zero		1024


//--------------------- .nv.shared.reserved.0     --------------------------
	.section	.nv.shared.reserved.0,"aw",@nobits
	.weak		__nv_reservedSMEM_offset_0_alias
	.size		__nv_reservedSMEM_offset_0_alias, 0, 64
	.other		__nv_reservedSMEM_offset_0_alias,@"STO_CUDA_RESERVED_SHARED STV_DEFAULT"
__nv_reservedSMEM_offset_0_alias:
	.zero		0
	.zero		64


//--------------------- .nv.shared._Z23shared_to_global_kernelIfEvPT_i --------------------------
	.section	.nv.shared._Z23shared_to_global_kernelIfEvPT_i,"aw",@nobits
	.sectionflags	@""
	.align	16
	.zero		1024


//--------------------- .nv.constant0._Z23shared_to_global_kernelI6float4EvPT_i --------------------------
	.section	.nv.constant0._Z23shared_to_global_kernelI6float4EvPT_i,"a",@progbits
	.sectionflags	@""
	.align	4
.nv.constant0._Z23shared_to_global_kernelI6float4EvPT_i:
	.zero		908


//--------------------- .nv.constant0._Z23shared_to_global_kernelIfEvPT_i --------------------------
	.section	.nv.constant0._Z23shared_to_global_kernelIfEvPT_i,"a",@progbits
	.sectionflags	@""
	.align	4
.nv.constant0._Z23shared_to_global_kernelIfEvPT_i:
	.zero		908


//--------------------- SYMBOLS --------------------------

	.type		.nv.reservedSmem.offset0,@object
	.size		.nv.reservedSmem.offset0,0x4
	.type		.nv.reservedSmem.cap,@object
	.size		.nv.reservedSmem.cap,0x4
